//
// Generated by NVIDIA NVVM Compiler
//
// Compiler Build ID: CL-36424714
// Cuda compilation tools, release 13.0, V13.0.88
// Based on NVVM 20.0.0
//

.version 9.0
.target sm_100
.address_size 64

	// .globl	_Z23Multiplicar_Matrices_GMPfS_S_ii

.visible .entry _Z23Multiplicar_Matrices_GMPfS_S_ii(
	.param .u64 .ptr .align 1 _Z23Multiplicar_Matrices_GMPfS_S_ii_param_0,
	.param .u64 .ptr .align 1 _Z23Multiplicar_Matrices_GMPfS_S_ii_param_1,
	.param .u64 .ptr .align 1 _Z23Multiplicar_Matrices_GMPfS_S_ii_param_2,
	.param .u32 _Z23Multiplicar_Matrices_GMPfS_S_ii_param_3,
	.param .u32 _Z23Multiplicar_Matrices_GMPfS_S_ii_param_4
)
{
	.reg .pred 	%p<13>;
	.reg .b32 	%r<40>;
	.reg .b32 	%f<68>;
	.reg .b64 	%rd<67>;

	ld.param.u64 	%rd14, [_Z23Multiplicar_Matrices_GMPfS_S_ii_param_1];
	ld.param.u64 	%rd15, [_Z23Multiplicar_Matrices_GMPfS_S_ii_param_2];
	ld.param.u32 	%r18, [_Z23Multiplicar_Matrices_GMPfS_S_ii_param_3];
	ld.param.u32 	%r17, [_Z23Multiplicar_Matrices_GMPfS_S_ii_param_4];
	cvta.to.global.u64 	%rd1, %rd15;
	cvta.to.global.u64 	%rd2, %rd14;
	mov.u32 	%r19, %ctaid.x;
	mov.u32 	%r20, %ntid.x;
	mov.u32 	%r21, %tid.x;
	mad.lo.s32 	%r1, %r19, %r20, %r21;
	mov.u32 	%r22, %ctaid.y;
	mov.u32 	%r23, %ntid.y;
	mov.u32 	%r24, %tid.y;
	mad.lo.s32 	%r25, %r22, %r23, %r24;
	mul.lo.s32 	%r2, %r17, %r25;
	setp.ge.s32 	%p1, %r25, %r18;
	setp.ge.s32 	%p2, %r1, %r17;
	or.pred  	%p3, %p1, %p2;
	@%p3 bra 	$L__BB0_14;
	setp.lt.s32 	%p4, %r17, 1;
	mov.f32 	%f67, 0f00000000;
	@%p4 bra 	$L__BB0_13;
	and.b32  	%r3, %r17, 7;
	setp.lt.u32 	%p5, %r17, 8;
	mov.f32 	%f67, 0f00000000;
	mov.b32 	%r38, 0;
	@%p5 bra 	$L__BB0_5;
	and.b32  	%r38, %r17, 2147483640;
	neg.s32 	%r36, %r38;
	mul.wide.u32 	%rd16, %r17, 4;
	add.s64 	%rd3, %rd1, %rd16;
	shl.b32 	%r6, %r17, 3;
	mul.wide.u32 	%rd17, %r17, 8;
	add.s64 	%rd4, %rd1, %rd17;
	mul.wide.u32 	%rd18, %r17, 12;
	add.s64 	%rd5, %rd1, %rd18;
	mul.wide.u32 	%rd19, %r17, 16;
	add.s64 	%rd6, %rd1, %rd19;
	mul.wide.u32 	%rd20, %r17, 20;
	add.s64 	%rd7, %rd1, %rd20;
	mul.wide.u32 	%rd21, %r17, 24;
	add.s64 	%rd8, %rd1, %rd21;
	mul.wide.u32 	%rd22, %r17, 28;
	add.s64 	%rd9, %rd1, %rd22;
	mul.wide.u32 	%rd23, %r2, 4;
	add.s64 	%rd24, %rd23, %rd2;
	add.s64 	%rd66, %rd24, 16;
	mov.f32 	%f67, 0f00000000;
	mov.u32 	%r35, %r1;
$L__BB0_4:
	.pragma "nounroll";
	mul.wide.s32 	%rd25, %r35, 4;
	add.s64 	%rd26, %rd3, %rd25;
	add.s64 	%rd27, %rd4, %rd25;
	add.s64 	%rd28, %rd5, %rd25;
	add.s64 	%rd29, %rd6, %rd25;
	add.s64 	%rd30, %rd7, %rd25;
	add.s64 	%rd31, %rd8, %rd25;
	add.s64 	%rd32, %rd9, %rd25;
	add.s64 	%rd33, %rd1, %rd25;
	ld.global.f32 	%f17, [%rd66+-16];
	ld.global.f32 	%f18, [%rd33];
	fma.rn.f32 	%f19, %f17, %f18, %f67;
	ld.global.f32 	%f20, [%rd66+-12];
	ld.global.f32 	%f21, [%rd26];
	fma.rn.f32 	%f22, %f20, %f21, %f19;
	ld.global.f32 	%f23, [%rd66+-8];
	ld.global.f32 	%f24, [%rd27];
	fma.rn.f32 	%f25, %f23, %f24, %f22;
	ld.global.f32 	%f26, [%rd66+-4];
	ld.global.f32 	%f27, [%rd28];
	fma.rn.f32 	%f28, %f26, %f27, %f25;
	ld.global.f32 	%f29, [%rd66];
	ld.global.f32 	%f30, [%rd29];
	fma.rn.f32 	%f31, %f29, %f30, %f28;
	ld.global.f32 	%f32, [%rd66+4];
	ld.global.f32 	%f33, [%rd30];
	fma.rn.f32 	%f34, %f32, %f33, %f31;
	ld.global.f32 	%f35, [%rd66+8];
	ld.global.f32 	%f36, [%rd31];
	fma.rn.f32 	%f37, %f35, %f36, %f34;
	ld.global.f32 	%f38, [%rd66+12];
	ld.global.f32 	%f39, [%rd32];
	fma.rn.f32 	%f67, %f38, %f39, %f37;
	add.s32 	%r36, %r36, 8;
	add.s32 	%r35, %r35, %r6;
	add.s64 	%rd66, %rd66, 32;
	setp.ne.s32 	%p6, %r36, 0;
	@%p6 bra 	$L__BB0_4;
$L__BB0_5:
	setp.eq.s32 	%p7, %r3, 0;
	@%p7 bra 	$L__BB0_13;
	and.b32  	%r12, %r17, 3;
	setp.lt.u32 	%p8, %r3, 4;
	@%p8 bra 	$L__BB0_8;
	add.s32 	%r27, %r38, %r2;
	mul.wide.u32 	%rd34, %r27, 4;
	add.s64 	%rd35, %rd2, %rd34;
	ld.global.f32 	%f41, [%rd35];
	mad.lo.s32 	%r28, %r38, %r17, %r1;
	mul.wide.s32 	%rd36, %r28, 4;
	add.s64 	%rd37, %rd1, %rd36;
	ld.global.f32 	%f42, [%rd37];
	fma.rn.f32 	%f43, %f41, %f42, %f67;
	cvt.u64.u32 	%rd38, %r2;
	cvt.u64.u32 	%rd39, %r38;
	add.s64 	%rd40, %rd39, %rd38;
	shl.b64 	%rd41, %rd40, 2;
	add.s64 	%rd42, %rd2, %rd41;
	ld.global.f32 	%f44, [%rd42+4];
	mul.wide.u32 	%rd43, %r17, 4;
	add.s64 	%rd44, %rd37, %rd43;
	ld.global.f32 	%f45, [%rd44];
	fma.rn.f32 	%f46, %f44, %f45, %f43;
	ld.global.f32 	%f47, [%rd42+8];
	add.s64 	%rd45, %rd44, %rd43;
	ld.global.f32 	%f48, [%rd45];
	fma.rn.f32 	%f49, %f47, %f48, %f46;
	ld.global.f32 	%f50, [%rd42+12];
	add.s64 	%rd46, %rd45, %rd43;
	ld.global.f32 	%f51, [%rd46];
	fma.rn.f32 	%f67, %f50, %f51, %f49;
	add.s32 	%r38, %r38, 4;
$L__BB0_8:
	setp.eq.s32 	%p9, %r12, 0;
	@%p9 bra 	$L__BB0_13;
	setp.eq.s32 	%p10, %r12, 1;
	@%p10 bra 	$L__BB0_11;
	add.s32 	%r29, %r38, %r2;
	mul.wide.u32 	%rd47, %r29, 4;
	add.s64 	%rd48, %rd2, %rd47;
	ld.global.f32 	%f53, [%rd48];
	mad.lo.s32 	%r30, %r38, %r17, %r1;
	mul.wide.s32 	%rd49, %r30, 4;
	add.s64 	%rd50, %rd1, %rd49;
	ld.global.f32 	%f54, [%rd50];
	fma.rn.f32 	%f55, %f53, %f54, %f67;
	cvt.u64.u32 	%rd51, %r2;
	cvt.u64.u32 	%rd52, %r38;
	add.s64 	%rd53, %rd52, %rd51;
	shl.b64 	%rd54, %rd53, 2;
	add.s64 	%rd55, %rd2, %rd54;
	ld.global.f32 	%f56, [%rd55+4];
	mul.wide.u32 	%rd56, %r17, 4;
	add.s64 	%rd57, %rd50, %rd56;
	ld.global.f32 	%f57, [%rd57];
	fma.rn.f32 	%f67, %f56, %f57, %f55;
	add.s32 	%r38, %r38, 2;
$L__BB0_11:
	and.b32  	%r31, %r17, 1;
	setp.eq.b32 	%p11, %r31, 1;
	not.pred 	%p12, %p11;
	@%p12 bra 	$L__BB0_13;
	add.s32 	%r32, %r38, %r2;
	mul.wide.u32 	%rd58, %r32, 4;
	add.s64 	%rd59, %rd2, %rd58;
	ld.global.f32 	%f58, [%rd59];
	mad.lo.s32 	%r33, %r38, %r17, %r1;
	mul.wide.s32 	%rd60, %r33, 4;
	add.s64 	%rd61, %rd1, %rd60;
	ld.global.f32 	%f59, [%rd61];
	fma.rn.f32 	%f67, %f58, %f59, %f67;
$L__BB0_13:
	ld.param.u64 	%rd65, [_Z23Multiplicar_Matrices_GMPfS_S_ii_param_0];
	add.s32 	%r34, %r2, %r1;
	cvta.to.global.u64 	%rd62, %rd65;
	mul.wide.s32 	%rd63, %r34, 4;
	add.s64 	%rd64, %rd62, %rd63;
	st.global.f32 	[%rd64], %f67;
$L__BB0_14:
	ret;

}


// ===== COMPILED SASS (sm_100) =====

	.target	sm_100

	.elftype	@"ET_EXEC"


//--------------------- .note.nv.tkinfo           --------------------------
	.section	.note.nv.tkinfo,"",@"SHT_NOTE"
	.sectionflags	@"SHF_NOTE_NV_TKINFO"
	.tkinfo
        /*0018*/ 	.word	0x00000002
        /*0030*/ 	.string	""
        /*0030*/ 	.string	"ptxas"
        /*0030*/ 	.string	"Cuda compilation tools, release 13.0, V13.0.88"
        /*0030*/ 	.string	"Build cuda_13.0.r13.0/compiler.36424714_0"
        /*0030*/ 	.string	"-arch sm_100 -m 64 "



//--------------------- .note.nv.cuinfo           --------------------------
	.section	.note.nv.cuinfo,"",@"SHT_NOTE"
	.sectionflags	@"SHF_NOTE_NV_CUINFO"
        /*0018*/ 	.short	0x0002
        /*001a*/ 	.short	0x0064
        /*001c*/ 	.short	0x0082
	.zero		2


//--------------------- .nv.info                  --------------------------
	.section	.nv.info,"",@"SHT_CUDA_INFO"
	.align	4


	//----- nvinfo : EIATTR_REGCOUNT
	.align		4
        /*0000*/ 	.byte	0x04, 0x2f
        /*0002*/ 	.short	(.L_1 - .L_0)
	.align		4
.L_0:
        /*0004*/ 	.word	index@(_Z23Multiplicar_Matrices_GMPfS_S_ii)
        /*0008*/ 	.word	0x0000001e


	//----- nvinfo : EIATTR_FRAME_SIZE
	.align		4
.L_1:
        /*000c*/ 	.byte	0x04, 0x11
        /*000e*/ 	.short	(.L_3 - .L_2)
	.align		4
.L_2:
        /*0010*/ 	.word	index@(_Z23Multiplicar_Matrices_GMPfS_S_ii)
        /*0014*/ 	.word	0x00000000


	//----- nvinfo : EIATTR_MIN_STACK_SIZE
	.align		4
.L_3:
        /*0018*/ 	.byte	0x04, 0x12
        /*001a*/ 	.short	(.L_5 - .L_4)
	.align		4
.L_4:
        /*001c*/ 	.word	index@(_Z23Multiplicar_Matrices_GMPfS_S_ii)
        /*0020*/ 	.word	0x00000000
.L_5:


//--------------------- .nv.compat                --------------------------
	.section	.nv.compat,"",@"SHT_CUDA_COMPAT_INFO"
	.align	4
        /*0000*/ 	.byte	0x02, 0x09, 0x00, 0x00, 0x02, 0x02, 0x01, 0x00, 0x02, 0x05, 0x05, 0x00, 0x03, 0x07, 0x01, 0x01
        /*0010*/ 	.byte	0x02, 0x03, 0x00, 0x00, 0x02, 0x06, 0x01, 0x00, 0x04, 0x0b, 0x08, 0x00, 0x09, 0x00, 0x00, 0x00
        /*0020*/ 	.byte	0x00, 0x00, 0x00, 0x00


//--------------------- .nv.info._Z23Multiplicar_Matrices_GMPfS_S_ii --------------------------
	.section	.nv.info._Z23Multiplicar_Matrices_GMPfS_S_ii,"",@"SHT_CUDA_INFO"
	.sectionflags	@""
	.align	4


	//----- nvinfo : EIATTR_CUDA_API_VERSION
	.align		4
        /*0000*/ 	.byte	0x04, 0x37
        /*0002*/ 	.short	(.L_7 - .L_6)
.L_6:
        /*0004*/ 	.word	0x00000082


	//----- nvinfo : EIATTR_KPARAM_INFO
	.align		4
.L_7:
        /*0008*/ 	.byte	0x04, 0x17
        /*000a*/ 	.short	(.L_9 - .L_8)
.L_8:
        /*000c*/ 	.word	0x00000000
        /*0010*/ 	.short	0x0004
        /*0012*/ 	.short	0x001c
        /*0014*/ 	.byte	0x00, 0xf0, 0x11, 0x00


	//----- nvinfo : EIATTR_KPARAM_INFO
	.align		4
.L_9:
        /*0018*/ 	.byte	0x04, 0x17
        /*001a*/ 	.short	(.L_11 - .L_10)
.L_10:
        /*001c*/ 	.word	0x00000000
        /*0020*/ 	.short	0x0003
        /*0022*/ 	.short	0x0018
        /*0024*/ 	.byte	0x00, 0xf0, 0x11, 0x00


	//----- nvinfo : EIATTR_KPARAM_INFO
	.align		4
.L_11:
        /*0028*/ 	.byte	0x04, 0x17
        /*002a*/ 	.short	(.L_13 - .L_12)
.L_12:
        /*002c*/ 	.word	0x00000000
        /*0030*/ 	.short	0x0002
        /*0032*/ 	.short	0x0010
        /*0034*/ 	.byte	0x00, 0xf5, 0x21, 0x00


	//----- nvinfo : EIATTR_KPARAM_INFO
	.align		4
.L_13:
        /*0038*/ 	.byte	0x04, 0x17
        /*003a*/ 	.short	(.L_15 - .L_14)
.L_14:
        /*003c*/ 	.word	0x00000000
        /*0040*/ 	.short	0x0001
        /*0042*/ 	.short	0x0008
        /*0044*/ 	.byte	0x00, 0xf5, 0x21, 0x00


	//----- nvinfo : EIATTR_KPARAM_INFO
	.align		4
.L_15:
        /*0048*/ 	.byte	0x04, 0x17
        /*004a*/ 	.short	(.L_17 - .L_16)
.L_16:
        /*004c*/ 	.word	0x00000000
        /*0050*/ 	.short	0x0000
        /*0052*/ 	.short	0x0000
        /*0054*/ 	.byte	0x00, 0xf5, 0x21, 0x00


	//----- nvinfo : EIATTR_SPARSE_MMA_MASK
	.align		4
.L_17:
        /*0058*/ 	.byte	0x03, 0x50
        /*005a*/ 	.short	0x0000


	//----- nvinfo : EIATTR_MAXREG_COUNT
	.align		4
        /*005c*/ 	.byte	0x03, 0x1b
        /*005e*/ 	.short	0x00ff


	//----- nvinfo : EIATTR_MERCURY_ISA_VERSION
	.align		4
        /*0060*/ 	.byte	0x03, 0x5f
        /*0062*/ 	.short	0x0101


	//----- nvinfo : EIATTR_VRC_CTA_INIT_COUNT
	.align		4
        /*0064*/ 	.byte	0x02, 0x4a
	.zero		1
	.zero		1


	//----- nvinfo : EIATTR_EXIT_INSTR_OFFSETS
	.align		4
        /*0068*/ 	.byte	0x04, 0x1c
        /*006a*/ 	.short	(.L_19 - .L_18)


	//   ....[0]....
.L_18:
        /*006c*/ 	.word	0x000000c0


	//   ....[1]....
        /*0070*/ 	.word	0x00000ad0


	//----- nvinfo : EIATTR_CBANK_PARAM_SIZE
	.align		4
.L_19:
        /*0074*/ 	.byte	0x03, 0x19
        /*0076*/ 	.short	0x0020


	//----- nvinfo : EIATTR_PARAM_CBANK
	.align		4
        /*0078*/ 	.byte	0x04, 0x0a
        /*007a*/ 	.short	(.L_21 - .L_20)
	.align		4
.L_20:
        /*007c*/ 	.word	index@(.nv.constant0._Z23Multiplicar_Matrices_GMPfS_S_ii)
        /*0080*/ 	.short	0x0380
        /*0082*/ 	.short	0x0020


	//----- nvinfo : EIATTR_SW_WAR
	.align		4
.L_21:
        /*0084*/ 	.byte	0x04, 0x36
        /*0086*/ 	.short	(.L_23 - .L_22)
.L_22:
        /*0088*/ 	.word	0x00000008
.L_23:


//--------------------- .nv.callgraph             --------------------------
	.section	.nv.callgraph,"",@"SHT_CUDA_CALLGRAPH"
	.align	4
	.sectionentsize	8
	.align		4
        /*0000*/ 	.word	0x00000000
	.align		4
        /*0004*/ 	.word	0xffffffff
	.align		4
        /*0008*/ 	.word	0x00000000
	.align		4
        /*000c*/ 	.word	0xfffffffe
	.align		4
        /*0010*/ 	.word	0x00000000
	.align		4
        /*0014*/ 	.word	0xfffffffd
	.align		4
        /*0018*/ 	.word	0x00000000
	.align		4
        /*001c*/ 	.word	0xfffffffc


//--------------------- .text._Z23Multiplicar_Matrices_GMPfS_S_ii --------------------------
	.section	.text._Z23Multiplicar_Matrices_GMPfS_S_ii,"ax",@progbits
	.align	128
        .global         _Z23Multiplicar_Matrices_GMPfS_S_ii
        .type           _Z23Multiplicar_Matrices_GMPfS_S_ii,@function
        .size           _Z23Multiplicar_Matrices_GMPfS_S_ii,(.L_x_5 - _Z23Multiplicar_Matrices_GMPfS_S_ii)
        .other          _Z23Multiplicar_Matrices_GMPfS_S_ii,@"STO_CUDA_ENTRY STV_DEFAULT"
_Z23Multiplicar_Matrices_GMPfS_S_ii:
.text._Z23Multiplicar_Matrices_GMPfS_S_ii:
[----:B------:R-:W-:Y:S01]  /*0000*/  LDC R1, c[0x0][0x37c] ;  /* 0x0000df00ff017b82 */ /* 0x000fe20000000800 */
[----:B------:R-:W0:Y:S07]  /*0010*/  S2R R3, SR_TID.X ;  /* 0x0000000000037919 */ /* 0x000e2e0000002100 */
[----:B------:R-:W0:Y:S01]  /*0020*/  S2UR UR4, SR_CTAID.X ;  /* 0x00000000000479c3 */ /* 0x000e220000002500 */
[----:B------:R-:W1:Y:S01]  /*0030*/  LDCU.64 UR20, c[0x0][0x398] ;  /* 0x00007300ff1477ac */ /* 0x000e620008000a00 */
[----:B------:R-:W2:Y:S06]  /*0040*/  S2R R2, SR_TID.Y ;  /* 0x0000000000027919 */ /* 0x000eac0000002200 */
[----:B------:R-:W0:Y:S08]  /*0050*/  LDC R0, c[0x0][0x360] ;  /* 0x0000d800ff007b82 */ /* 0x000e300000000800 */
[----:B------:R-:W2:Y:S08]  /*0060*/  S2UR UR5, SR_CTAID.Y ;  /* 0x00000000000579c3 */ /* 0x000eb00000002600 */
[----:B------:R-:W2:Y:S01]  /*0070*/  LDC R13, c[0x0][0x364] ;  /* 0x0000d900ff0d7b82 */ /* 0x000ea20000000800 */
[----:B0-----:R-:W-:-:S05]  /*0080*/  IMAD R0, R0, UR4, R3 ;  /* 0x0000000400007c24 */ /* 0x001fca000f8e0203 */
[----:B-1----:R-:W-:Y:S01]  /*0090*/  ISETP.GE.AND P0, PT, R0, UR21, PT ;  /* 0x0000001500007c0c */ /* 0x002fe2000bf06270 */
[----:B--2---:R-:W-:-:S05]  /*00a0*/  IMAD R13, R13, UR5, R2 ;  /* 0x000000050d0d7c24 */ /* 0x004fca000f8e0202 */
[----:B------:R-:W-:-:S13]  /*00b0*/  ISETP.GE.OR P0, PT, R13, UR20, P0 ;  /* 0x000000140d007c0c */ /* 0x000fda0008706670 */
[----:B------:R-:W-:Y:S05]  /*00c0*/  @P0 EXIT ;  /* 0x000000000000094d */ /* 0x000fea0003800000 */
[----:B------:R-:W-:Y:S01]  /*00d0*/  UISETP.GE.AND UP0, UPT, UR21, 0x1, UPT ;  /* 0x000000011500788c */ /* 0x000fe2000bf06270 */
[----:B------:R-:W-:Y:S02]  /*00e0*/  HFMA2 R12, -RZ, RZ, 0, 0 ;  /* 0x00000000ff0c7431 */ /* 0x000fe400000001ff */
[----:B------:R-:W-:Y:S01]  /*00f0*/  IMAD R13, R13, UR21, RZ ;  /* 0x000000150d0d7c24 */ /* 0x000fe2000f8e02ff */
[----:B------:R-:W0:Y:S05]  /*0100*/  LDCU.64 UR18, c[0x0][0x358] ;  /* 0x00006b00ff1277ac */ /* 0x000e2a0008000a00 */
[----:B------:R-:W-:Y:S05]  /*0110*/  BRA.U !UP0, `(.L_x_0) ;  /* 0x00000009085c7547 */ /* 0x000fea000b800000 */
[----:B------:R-:W-:Y:S01]  /*0120*/  UISETP.GE.U32.AND UP1, UPT, UR21, 0x8, UPT ;  /* 0x000000081500788c */ /* 0x000fe2000bf26070 */
[----:B------:R-:W-:Y:S01]  /*0130*/  MOV R12, RZ ;  /* 0x000000ff000c7202 */ /* 0x000fe20000000f00 */
[----:B------:R-:W-:Y:S01]  /*0140*/  ULOP3.LUT UR20, UR21, 0x7, URZ, 0xc0, !UPT ;  /* 0x0000000715147892 */ /* 0x000fe2000f8ec0ff */
[----:B------:R-:W-:-:S03]  /*0150*/  UMOV UR4, URZ ;  /* 0x000000ff00047c82 */ /* 0x000fc60008000000 */
[----:B------:R-:W-:-:S03]  /*0160*/  UISETP.NE.AND UP0, UPT, UR20, URZ, UPT ;  /* 0x000000ff1400728c */ /* 0x000fc6000bf05270 */
[----:B------:R-:W-:Y:S08]  /*0170*/  BRA.U !UP1, `(.L_x_1) ;  /* 0x0000000509007547 */ /* 0x000ff0000b800000 */
[----:B------:R-:W1:Y:S01]  /*0180*/  LDC.64 R2, c[0x0][0x388] ;  /* 0x0000e200ff027b82 */ /* 0x000e620000000a00 */
[----:B------:R-:W2:Y:S01]  /*0190*/  LDCU.64 UR22, c[0x0][0x390] ;  /* 0x00007200ff1677ac */ /* 0x000ea20008000a00 */
[----:B------:R-:W-:Y:S02]  /*01a0*/  MOV R12, RZ ;  /* 0x000000ff000c7202 */ /* 0x000fe40000000f00 */
[----:B------:R-:W-:Y:S01]  /*01b0*/  MOV R14, R0 ;  /* 0x00000000000e7202 */ /* 0x000fe20000000f00 */
[----:B------:R-:W-:-:S04]  /*01c0*/  ULOP3.LUT UR4, UR21, 0x7ffffff8, URZ, 0xc0, !UPT ;  /* 0x7ffffff815047892 */ /* 0x000fc8000f8ec0ff */
[----:B------:R-:W-:Y:S02]  /*01d0*/  UIADD3 UR5, UPT, UPT, -UR4, URZ, URZ ;  /* 0x000000ff04057290 */ /* 0x000fe4000fffe1ff */
[----:B--2---:R-:W-:Y:S02]  /*01e0*/  UIMAD.WIDE.U32 UR6, UR21, 0x8, UR22 ;  /* 0x00000008150678a5 */ /* 0x004fe4000f8e0016 */
[----:B------:R-:W-:Y:S02]  /*01f0*/  UIMAD.WIDE.U32 UR8, UR21, 0xc, UR22 ;  /* 0x0000000c150878a5 */ /* 0x000fe4000f8e0016 */
[----:B------:R-:W-:Y:S01]  /*0200*/  UIMAD.WIDE.U32 UR10, UR21, 0x10, UR22 ;  /* 0x00000010150a78a5 */ /* 0x000fe2000f8e0016 */
[----:B-1----:R-:W-:Y:S01]  /*0210*/  IMAD.WIDE.U32 R2, R13, 0x4, R2 ;  /* 0x000000040d027825 */ /* 0x002fe200078e0002 */
[----:B------:R-:W-:Y:S02]  /*0220*/  UIMAD.WIDE.U32 UR12, UR21, 0x14, UR22 ;  /* 0x00000014150c78a5 */ /* 0x000fe4000f8e0016 */
[----:B------:R-:W-:Y:S01]  /*0230*/  UIMAD.WIDE.U32 UR14, UR21, 0x18, UR22 ;  /* 0x00000018150e78a5 */ /* 0x000fe2000f8e0016 */
[----:B------:R-:W-:Y:S01]  /*0240*/  IADD3 R2, P0, PT, R2, 0x10, RZ ;  /* 0x0000001002027810 */ /* 0x000fe20007f1e0ff */
[----:B------:R-:W-:-:S03]  /*0250*/  UIMAD.WIDE.U32 UR16, UR21, 0x1c, UR22 ;  /* 0x0000001c151078a5 */ /* 0x000fc6000f8e0016 */
[----:B------:R-:W-:-:S09]  /*0260*/  IADD3.X R3, PT, PT, RZ, R3, RZ, P0, !PT ;  /* 0x00000003ff037210 */ /* 0x000fd200007fe4ff */
.L_x_2:
[----:B------:R-:W-:Y:S01]  /*0270*/  HFMA2 R23, -RZ, RZ, 0, 2.384185791015625e-07 ;  /* 0x00000004ff177431 */ /* 0x000fe200000001ff */
[----:B------:R-:W-:Y:S01]  /*0280*/  UIMAD.WIDE.U32 UR24, UR21, 0x4, UR22 ;  /* 0x00000004151878a5 */ /* 0x000fe2000f8e0016 */
[----:B------:R-:W-:Y:S01]  /*0290*/  IMAD.MOV.U32 R25, RZ, RZ, 0x4 ;  /* 0x00000004ff197424 */ /* 0x000fe200078e00ff */
[----:B0-----:R-:W2:Y:S04]  /*02a0*/  LDG.E R21, desc[UR18][R2.64+-0x10] ;  /* 0xfffff01202157981 */ /* 0x001ea8000c1e1900 */
[----:B------:R-:W-:Y:S01]  /*02b0*/  MOV R8, UR24 ;  /* 0x0000001800087c02 */ /* 0x000fe20008000f00 */
[----:B------:R-:W-:Y:S01]  /*02c0*/  HFMA2 R5, -RZ, RZ, 0, 2.384185791015625e-07 ;  /* 0x00000004ff057431 */ /* 0x000fe200000001ff */
[----:B------:R-:W-:Y:S01]  /*02d0*/  MOV R9, UR25 ;  /* 0x0000001900097c02 */ /* 0x000fe20008000f00 */
[C---:B------:R-:W-:Y:S01]  /*02e0*/  IMAD.WIDE R22, R14.reuse, R23, UR22 ;  /* 0x000000160e167e25 */ /* 0x040fe2000f8e0217 */
[----:B------:R-:W-:Y:S01]  /*02f0*/  MOV R11, 0x4 ;  /* 0x00000004000b7802 */ /* 0x000fe20000000f00 */
[----:B------:R-:W3:Y:S02]  /*0300*/  LDG.E R19, desc[UR18][R2.64+-0xc] ;  /* 0xfffff41202137981 */ /* 0x000ee4000c1e1900 */
[----:B------:R-:W-:-:S02]  /*0310*/  IMAD.WIDE R8, R14, 0x4, R8 ;  /* 0x000000040e087825 */ /* 0x000fc400078e0208 */
[----:B------:R-:W2:Y:S02]  /*0320*/  LDG.E R22, desc[UR18][R22.64] ;  /* 0x0000001216167981 */ /* 0x000ea4000c1e1900 */
[C---:B------:R-:W-:Y:S02]  /*0330*/  IMAD.WIDE R24, R14.reuse, R25, UR6 ;  /* 0x000000060e187e25 */ /* 0x040fe4000f8e0219 */
[----:B------:R0:W3:Y:S02]  /*0340*/  LDG.E R20, desc[UR18][R8.64] ;  /* 0x0000001208147981 */ /* 0x0000e4000c1e1900 */
[C---:B------:R-:W-:Y:S01]  /*0350*/  IMAD.WIDE R10, R14.reuse, R11, UR8 ;  /* 0x000000080e0a7e25 */ /* 0x040fe2000f8e020b */
[----:B------:R-:W-:Y:S01]  /*0360*/  MOV R7, 0x4 ;  /* 0x0000000400077802 */ /* 0x000fe20000000f00 */
[----:B------:R-:W4:Y:S02]  /*0370*/  LDG.E R18, desc[UR18][R24.64] ;  /* 0x0000001218127981 */ /* 0x000f24000c1e1900 */
[----:B------:R-:W-:-:S02]  /*0380*/  IMAD.WIDE R4, R14, R5, UR10 ;  /* 0x0000000a0e047e25 */ /* 0x000fc4000f8e0205 */
[----:B------:R-:W4:Y:S02]  /*0390*/  LDG.E R17, desc[UR18][R2.64+-0x8] ;  /* 0xfffff81202117981 */ /* 0x000f24000c1e1900 */
[----:B0-----:R-:W-:Y:S02]  /*03a0*/  HFMA2 R9, -RZ, RZ, 0, 2.384185791015625e-07 ;  /* 0x00000004ff097431 */ /* 0x001fe400000001ff */
[----:B------:R0:W5:Y:S01]  /*03b0*/  LDG.E R16, desc[UR18][R10.64] ;  /* 0x000000120a107981 */ /* 0x000162000c1e1900 */
[----:B------:R-:W-:-:S03]  /*03c0*/  IMAD.WIDE R6, R14, R7, UR12 ;  /* 0x0000000c0e067e25 */ /* 0x000fc6000f8e0207 */
[----:B------:R-:W5:Y:S01]  /*03d0*/  LDG.E R15, desc[UR18][R2.64+-0x4] ;  /* 0xfffffc12020f7981 */ /* 0x000f62000c1e1900 */
[----:B------:R-:W-:-:S03]  /*03e0*/  MOV R27, 0x4 ;  /* 0x00000004001b7802 */ /* 0x000fc60000000f00 */
[----:B------:R1:W5:Y:S01]  /*03f0*/  LDG.E R4, desc[UR18][R4.64] ;  /* 0x0000001204047981 */ /* 0x000362000c1e1900 */
[----:B------:R-:W-:-:S03]  /*0400*/  IMAD.WIDE R8, R14, R9, UR14 ;  /* 0x0000000e0e087e25 */ /* 0x000fc6000f8e0209 */
[----:B------:R-:W5:Y:S01]  /*0410*/  LDG.E R23, desc[UR18][R2.64] ;  /* 0x0000001202177981 */ /* 0x000f62000c1e1900 */
[----:B0-----:R-:W-:-:S03]  /*0420*/  IMAD.WIDE R10, R14, R27, UR16 ;  /* 0x000000100e0a7e25 */ /* 0x001fc6000f8e021b */
[----:B------:R-:W5:Y:S04]  /*0430*/  LDG.E R7, desc[UR18][R6.64] ;  /* 0x0000001206077981 */ /* 0x000f68000c1e1900 */
[----:B------:R-:W5:Y:S04]  /*0440*/  LDG.E R24, desc[UR18][R2.64+0x4] ;  /* 0x0000041202187981 */ /* 0x000f68000c1e1900 */
[----:B------:R-:W5:Y:S04]  /*0450*/  LDG.E R8, desc[UR18][R8.64] ;  /* 0x0000001208087981 */ /* 0x000f68000c1e1900 */
[----:B------:R-:W5:Y:S04]  /*0460*/  LDG.E R25, desc[UR18][R2.64+0x8] ;  /* 0x0000081202197981 */ /* 0x000f68000c1e1900 */
[----:B------:R-:W5:Y:S04]  /*0470*/  LDG.E R10, desc[UR18][R10.64] ;  /* 0x000000120a0a7981 */ /* 0x000f68000c1e1900 */
[----:B------:R0:W5:Y:S01]  /*0480*/  LDG.E R27, desc[UR18][R2.64+0xc] ;  /* 0x00000c12021b7981 */ /* 0x000162000c1e1900 */
[----:B------:R-:W-:-:S04]  /*0490*/  UIADD3 UR5, UPT, UPT, UR5, 0x8, URZ ;  /* 0x0000000805057890 */ /* 0x000fc8000fffe0ff */
[----:B------:R-:W-:Y:S01]  /*04a0*/  UISETP.NE.AND UP1, UPT, UR5, URZ, UPT ;  /* 0x000000ff0500728c */ /* 0x000fe2000bf25270 */
[----:B-1----:R-:W-:Y:S02]  /*04b0*/  MOV R5, UR21 ;  /* 0x0000001500057c02 */ /* 0x002fe40008000f00 */
[----:B0-----:R-:W-:Y:S02]  /*04c0*/  IADD3 R2, P0, PT, R2, 0x20, RZ ;  /* 0x0000002002027810 */ /* 0x001fe40007f1e0ff */
[----:B------:R-:W-:-:S03]  /*04d0*/  LEA R14, R5, R14, 0x3 ;  /* 0x0000000e050e7211 */ /* 0x000fc600078e18ff */
[----:B------:R-:W-:Y:S02]  /*04e0*/  IMAD.X R3, RZ, RZ, R3, P0 ;  /* 0x000000ffff037224 */ /* 0x000fe400000e0603 */
[----:B--2---:R-:W-:-:S04]  /*04f0*/  FFMA R22, R21, R22, R12 ;  /* 0x0000001615167223 */ /* 0x004fc8000000000c */
[----:B---3--:R-:W-:-:S04]  /*0500*/  FFMA R20, R19, R20, R22 ;  /* 0x0000001413147223 */ /* 0x008fc80000000016 */
[----:B----4-:R-:W-:-:S04]  /*0510*/  FFMA R18, R17, R18, R20 ;  /* 0x0000001211127223 */ /* 0x010fc80000000014 */
[----:B-----5:R-:W-:-:S04]  /*0520*/  FFMA R16, R15, R16, R18 ;  /* 0x000000100f107223 */ /* 0x020fc80000000012 */
[----:B------:R-:W-:-:S04]  /*0530*/  FFMA R23, R23, R4, R16 ;  /* 0x0000000417177223 */ /* 0x000fc80000000010 */
[----:B------:R-:W-:-:S04]  /*0540*/  FFMA R24, R24, R7, R23 ;  /* 0x0000000718187223 */ /* 0x000fc80000000017 */
[----:B------:R-:W-:-:S04]  /*0550*/  FFMA R8, R25, R8, R24 ;  /* 0x0000000819087223 */ /* 0x000fc80000000018 */
[----:B------:R-:W-:Y:S01]  /*0560*/  FFMA R12, R27, R10, R8 ;  /* 0x0000000a1b0c7223 */ /* 0x000fe20000000008 */
[----:B------:R-:W-:Y:S06]  /*0570*/  BRA.U UP1, `(.L_x_2) ;  /* 0xfffffffd013c7547 */ /* 0x000fec000b83ffff */
.L_x_1:
[----:B------:R-:W-:Y:S05]  /*0580*/  BRA.U !UP0, `(.L_x_0) ;  /* 0x0000000508407547 */ /* 0x000fea000b800000 */
[----:B------:R-:W-:Y:S02]  /*0590*/  UISETP.GE.U32.AND UP0, UPT, UR20, 0x4, UPT ;  /* 0x000000041400788c */ /* 0x000fe4000bf06070 */
[----:B------:R-:W-:-:S04]  /*05a0*/  ULOP3.LUT UR5, UR21, 0x3, URZ, 0xc0, !UPT ;  /* 0x0000000315057892 */ /* 0x000fc8000f8ec0ff */
[----:B------:R-:W-:-:S03]  /*05b0*/  UISETP.NE.AND UP1, UPT, UR5, URZ, UPT ;  /* 0x000000ff0500728c */ /* 0x000fc6000bf25270 */
[----:B------:R-:W-:Y:S08]  /*05c0*/  BRA.U !UP0, `(.L_x_3) ;  /* 0x00000001087c7547 */ /* 0x000ff0000b800000 */
[----:B------:R-:W1:Y:S01]  /*05d0*/  LDC.64 R6, c[0x0][0x390] ;  /* 0x0000e400ff067b82 */ /* 0x000e620000000a00 */
[----:B------:R-:W2:Y:S01]  /*05e0*/  LDCU.64 UR6, c[0x0][0x388] ;  /* 0x00007100ff0677ac */ /* 0x000ea20008000a00 */
[----:B------:R-:W-:Y:S02]  /*05f0*/  MOV R9, UR4 ;  /* 0x0000000400097c02 */ /* 0x000fe40008000f00 */
[C---:B------:R-:W-:Y:S02]  /*0600*/  IADD3 R3, PT, PT, R13.reuse, UR4, RZ ;  /* 0x000000040d037c10 */ /* 0x040fe4000fffe0ff */
[----:B------:R-:W-:Y:S01]  /*0610*/  IADD3 R10, P0, PT, R13, UR4, RZ ;  /* 0x000000040d0a7c10 */ /* 0x000fe2000ff1e0ff */
[----:B------:R-:W-:Y:S01]  /*0620*/  IMAD R9, R9, UR21, R0 ;  /* 0x0000001509097c24 */ /* 0x000fe2000f8e0200 */
[----:B------:R-:W3:Y:S01]  /*0630*/  LDC.64 R4, c[0x0][0x388] ;  /* 0x0000e200ff047b82 */ /* 0x000ee20000000a00 */
[----:B------:R-:W-:Y:S01]  /*0640*/  MOV R11, UR21 ;  /* 0x00000015000b7c02 */ /* 0x000fe20008000f00 */
[----:B------:R-:W-:-:S02]  /*0650*/  IMAD.U32 R15, RZ, RZ, UR21 ;  /* 0x00000015ff0f7e24 */ /* 0x000fc4000f8e00ff */
[----:B-1----:R-:W-:Y:S01]  /*0660*/  IMAD.WIDE R6, R9, 0x4, R6 ;  /* 0x0000000409067825 */ /* 0x002fe200078e0206 */
[----:B------:R-:W-:-:S05]  /*0670*/  MOV R9, UR21 ;  /* 0x0000001500097c02 */ /* 0x000fca0008000f00 */
[----:B------:R-:W-:Y:S02]  /*0680*/  IMAD.WIDE.U32 R8, R9, 0x4, R6 ;  /* 0x0000000409087825 */ /* 0x000fe400078e0006 */
[----:B0-----:R-:W4:Y:S02]  /*0690*/  LDG.E R6, desc[UR18][R6.64] ;  /* 0x0000001206067981 */ /* 0x001f24000c1e1900 */
[----:B---3--:R-:W-:Y:S01]  /*06a0*/  IMAD.WIDE.U32 R4, R3, 0x4, R4 ;  /* 0x0000000403047825 */ /* 0x008fe200078e0004 */
[----:B------:R-:W-:Y:S01]  /*06b0*/  IADD3.X R3, PT, PT, RZ, RZ, RZ, P0, !PT ;  /* 0x000000ffff037210 */ /* 0x000fe200007fe4ff */
[----:B------:R-:W3:Y:S01]  /*06c0*/  LDG.E R17, desc[UR18][R8.64] ;  /* 0x0000001208117981 */ /* 0x000ee2000c1e1900 */
[----:B--2---:R-:W-:-:S03]  /*06d0*/  LEA R2, P0, R10, UR6, 0x2 ;  /* 0x000000060a027c11 */ /* 0x004fc6000f8010ff */
[----:B------:R-:W4:Y:S01]  /*06e0*/  LDG.E R5, desc[UR18][R4.64] ;  /* 0x0000001204057981 */ /* 0x000f22000c1e1900 */
[----:B------:R-:W-:Y:S01]  /*06f0*/  LEA.HI.X R3, R10, UR7, R3, 0x2, P0 ;  /* 0x000000070a037c11 */ /* 0x000fe200080f1403 */
[----:B------:R-:W-:-:S04]  /*0700*/  IMAD.WIDE.U32 R10, R11, 0x4, R8 ;  /* 0x000000040b0a7825 */ /* 0x000fc800078e0008 */
[----:B------:R-:W3:Y:S01]  /*0710*/  LDG.E R16, desc[UR18][R2.64+0x4] ;  /* 0x0000041202107981 */ /* 0x000ee2000c1e1900 */
[----:B------:R-:W-:-:S03]  /*0720*/  IMAD.WIDE.U32 R14, R15, 0x4, R10 ;  /* 0x000000040f0e7825 */ /* 0x000fc600078e000a */
[----:B------:R-:W2:Y:S04]  /*0730*/  LDG.E R19, desc[UR18][R10.64] ;  /* 0x000000120a137981 */ /* 0x000ea8000c1e1900 */
[----:B------:R-:W2:Y:S04]  /*0740*/  LDG.E R18, desc[UR18][R2.64+0x8] ;  /* 0x0000081202127981 */ /* 0x000ea8000c1e1900 */
[----:B------:R-:W5:Y:S04]  /*0750*/  LDG.E R20, desc[UR18][R2.64+0xc] ;  /* 0x00000c1202147981 */ /* 0x000f68000c1e1900 */
[----:B------:R-:W5:Y:S01]  /*0760*/  LDG.E R14, desc[UR18][R14.64] ;  /* 0x000000120e0e7981 */ /* 0x000f62000c1e1900 */
[----:B------:R-:W-:Y:S01]  /*0770*/  UIADD3 UR4, UPT, UPT, UR4, 0x4, URZ ;  /* 0x0000000404047890 */ /* 0x000fe2000fffe0ff */
[----:B----4-:R-:W-:-:S04]  /*0780*/  FFMA R5, R5, R6, R12 ;  /* 0x0000000605057223 */ /* 0x010fc8000000000c */
[----:B---3--:R-:W-:-:S04]  /*0790*/  FFMA R5, R16, R17, R5 ;  /* 0x0000001110057223 */ /* 0x008fc80000000005 */
[----:B--2---:R-:W-:-:S04]  /*07a0*/  FFMA R5, R18, R19, R5 ;  /* 0x0000001312057223 */ /* 0x004fc80000000005 */
[----:B-----5:R-:W-:-:S07]  /*07b0*/  FFMA R12, R20, R14, R5 ;  /* 0x0000000e140c7223 */ /* 0x020fce0000000005 */
.L_x_3:
[----:B------:R-:W-:Y:S05]  /*07c0*/  BRA.U !UP1, `(.L_x_0) ;  /* 0x0000000109b07547 */ /* 0x000fea000b800000 */
[----:B------:R-:W-:Y:S01]  /*07d0*/  UISETP.NE.AND UP0, UPT, UR5, 0x1, UPT ;  /* 0x000000010500788c */ /* 0x000fe2000bf05270 */
[----:B------:R-:W-:Y:S01]  /*07e0*/  MOV R7, UR4 ;  /* 0x0000000400077c02 */ /* 0x000fe20008000f00 */
[----:B------:R-:W-:Y:S02]  /*07f0*/  ULOP3.LUT UR5, UR21, 0x1, URZ, 0xc0, !UPT ;  /* 0x0000000115057892 */ /* 0x000fe4000f8ec0ff */
[----:B------:R-:W-:Y:S02]  /*0800*/  IMAD.U32 R15, RZ, RZ, UR21 ;  /* 0x00000015ff0f7e24 */ /* 0x000fe4000f8e00ff */
[----:B------:R-:W-:Y:S01]  /*0810*/  UISETP.NE.U32.AND UP1, UPT, UR5, 0x1, UPT ;  /* 0x000000010500788c */ /* 0x000fe2000bf25070 */
[----:B------:R-:W-:-:S04]  /*0820*/  PLOP3.LUT P1, PT, PT, PT, UP0, 0x80, 0x8 ;  /* 0x000000000008781c */ /* 0x000fc80003f2f008 */
[----:B------:R-:W1:Y:S01]  /*0830*/  @UP0 LDCU.64 UR6, c[0x0][0x388] ;  /* 0x00007100ff0607ac */ /* 0x000e620008000a00 */
[----:B------:R-:W-:Y:S01]  /*0840*/  PLOP3.LUT P0, PT, PT, PT, UP1, 0x80, 0x8 ;  /* 0x000000000008781c */ /* 0x000fe20003f0f018 */
[----:B------:R-:W2:Y:S01]  /*0850*/  @UP0 LDCU.64 UR8, c[0x0][0x390] ;  /* 0x00007200ff0807ac */ /* 0x000ea20008000a00 */
[----:B------:R-:W3:Y:S06]  /*0860*/  @UP0 LDCU.64 UR10, c[0x0][0x388] ;  /* 0x00007100ff0a07ac */ /* 0x000eec0008000a00 */
[C---:B------:R-:W-:Y:S02]  /*0870*/  @P1 IADD3 R3, PT, PT, R13.reuse, UR4, RZ ;  /* 0x000000040d031c10 */ /* 0x040fe4000fffe0ff */
[----:B------:R-:W-:Y:S01]  /*0880*/  @P1 IADD3 R6, P2, PT, R13, UR4, RZ ;  /* 0x000000040d061c10 */ /* 0x000fe2000ff5e0ff */
[----:B------:R-:W4:Y:S01]  /*0890*/  @!UP1 LDCU.64 UR12, c[0x0][0x388] ;  /* 0x00007100ff0c97ac */ /* 0x000f220008000a00 */
[----:B------:R-:W-:Y:S01]  /*08a0*/  @UP0 UIADD3 UR4, UPT, UPT, UR4, 0x2, URZ ;  /* 0x0000000204040890 */ /* 0x000fe2000fffe0ff */
[----:B-1----:R-:W-:-:S02]  /*08b0*/  MOV R10, UR6 ;  /* 0x00000006000a7c02 */ /* 0x002fc40008000f00 */
[----:B------:R-:W-:Y:S01]  /*08c0*/  MOV R11, UR7 ;  /* 0x00000007000b7c02 */ /* 0x000fe20008000f00 */
[----:B------:R-:W1:Y:S01]  /*08d0*/  @!UP1 LDCU.64 UR6, c[0x0][0x390] ;  /* 0x00007200ff0697ac */ /* 0x000e620008000a00 */
[----:B--2---:R-:W-:Y:S02]  /*08e0*/  MOV R4, UR8 ;  /* 0x0000000800047c02 */ /* 0x004fe40008000f00 */
[----:B------:R-:W-:Y:S01]  /*08f0*/  MOV R5, UR9 ;  /* 0x0000000900057c02 */ /* 0x000fe20008000f00 */
[----:B------:R-:W-:-:S04]  /*0900*/  @P1 IMAD.WIDE.U32 R10, R3, 0x4, R10 ;  /* 0x00000004030a1825 */ /* 0x000fc800078e000a */
[----:B------:R-:W-:Y:S01]  /*0910*/  @P1 IMAD R3, R7, UR21, R0 ;  /* 0x0000001507031c24 */ /* 0x000fe2000f8e0200 */
[----:B------:R-:W-:Y:S01]  /*0920*/  @P1 IADD3.X R7, PT, PT, RZ, RZ, RZ, P2, !PT ;  /* 0x000000ffff071210 */ /* 0x000fe200017fe4ff */
[----:B0-----:R-:W2:Y:S01]  /*0930*/  @P1 LDG.E R11, desc[UR18][R10.64] ;  /* 0x000000120a0b1981 */ /* 0x001ea2000c1e1900 */
[C---:B---3--:R-:W-:Y:S01]  /*0940*/  @P1 LEA R2, P2, R6.reuse, UR10, 0x2 ;  /* 0x0000000a06021c11 */ /* 0x048fe2000f8410ff */
[----:B------:R-:W-:Y:S01]  /*0950*/  @P1 IMAD.WIDE R4, R3, 0x4, R4 ;  /* 0x0000000403041825 */ /* 0x000fe200078e0204 */
[----:B------:R-:W-:Y:S02]  /*0960*/  MOV R19, UR4 ;  /* 0x0000000400137c02 */ /* 0x000fe40008000f00 */
[----:B------:R-:W-:Y:S02]  /*0970*/  @P1 LEA.HI.X R3, R6, UR11, R7, 0x2, P2 ;  /* 0x0000000b06031c11 */ /* 0x000fe400090f1407 */
[----:B----4-:R-:W-:Y:S01]  /*0980*/  MOV R6, UR12 ;  /* 0x0000000c00067c02 */ /* 0x010fe20008000f00 */
[----:B------:R-:W-:Y:S01]  /*0990*/  @P1 IMAD.WIDE.U32 R14, R15, 0x4, R4 ;  /* 0x000000040f0e1825 */ /* 0x000fe200078e0004 */
[----:B------:R-:W-:Y:S01]  /*09a0*/  MOV R7, UR13 ;  /* 0x0000000d00077c02 */ /* 0x000fe20008000f00 */
[----:B------:R-:W2:Y:S01]  /*09b0*/  @P1 LDG.E R4, desc[UR18][R4.64] ;  /* 0x0000001204041981 */ /* 0x000ea2000c1e1900 */
[----:B------:R-:W-:Y:S01]  /*09c0*/  @!P0 IADD3 R17, PT, PT, R13, UR4, RZ ;  /* 0x000000040d118c10 */ /* 0x000fe2000fffe0ff */
[----:B------:R-:W-:Y:S01]  /*09d0*/  @!P0 IMAD R19, R19, UR21, R0 ;  /* 0x0000001513138c24 */ /* 0x000fe2000f8e0200 */
[----:B-1----:R-:W-:Y:S01]  /*09e0*/  MOV R8, UR6 ;  /* 0x0000000600087c02 */ /* 0x002fe20008000f00 */
[----:B------:R-:W3:Y:S01]  /*09f0*/  @P1 LDG.E R14, desc[UR18][R14.64] ;  /* 0x000000120e0e1981 */ /* 0x000ee2000c1e1900 */
[----:B------:R-:W-:Y:S01]  /*0a00*/  MOV R9, UR7 ;  /* 0x0000000700097c02 */ /* 0x000fe20008000f00 */
[----:B------:R-:W-:-:S02]  /*0a10*/  @!P0 IMAD.WIDE.U32 R6, R17, 0x4, R6 ;  /* 0x0000000411068825 */ /* 0x000fc400078e0006 */
[----:B------:R-:W3:Y:S02]  /*0a20*/  @P1 LDG.E R2, desc[UR18][R2.64+0x4] ;  /* 0x0000041202021981 */ /* 0x000ee4000c1e1900 */
[----:B------:R-:W-:Y:S02]  /*0a30*/  @!P0 IMAD.WIDE R8, R19, 0x4, R8 ;  /* 0x0000000413088825 */ /* 0x000fe400078e0208 */
[----:B------:R-:W4:Y:S04]  /*0a40*/  @!P0 LDG.E R7, desc[UR18][R6.64] ;  /* 0x0000001206078981 */ /* 0x000f28000c1e1900 */
[----:B------:R-:W4:Y:S01]  /*0a50*/  @!P0 LDG.E R8, desc[UR18][R8.64] ;  /* 0x0000001208088981 */ /* 0x000f22000c1e1900 */
[----:B--2---:R-:W-:-:S04]  /*0a60*/  @P1 FFMA R11, R11, R4, R12 ;  /* 0x000000040b0b1223 */ /* 0x004fc8000000000c */
[----:B---3--:R-:W-:-:S04]  /*0a70*/  @P1 FFMA R12, R2, R14, R11 ;  /* 0x0000000e020c1223 */ /* 0x008fc8000000000b */
[----:B----4-:R-:W-:-:S07]  /*0a80*/  @!P0 FFMA R12, R7, R8, R12 ;  /* 0x00000008070c8223 */ /* 0x010fce000000000c */
.L_x_0:
[----:B------:R-:W1:Y:S01]  /*0a90*/  LDC.64 R2, c[0x0][0x380] ;  /* 0x0000e000ff027b82 */ /* 0x000e620000000a00 */
[----:B------:R-:W-:-:S05]  /*0aa0*/  IADD3 R13, PT, PT, R0, R13, RZ ;  /* 0x0000000d000d7210 */ /* 0x000fca0007ffe0ff */
[----:B-1----:R-:W-:-:S05]  /*0ab0*/  IMAD.WIDE R2, R13, 0x4, R2 ;  /* 0x000000040d027825 */ /* 0x002fca00078e0202 */
[----:B0-----:R-:W-:Y:S01]  /*0ac0*/  STG.E desc[UR18][R2.64], R12 ;  /* 0x0000000c02007986 */ /* 0x001fe2000c101912 */
[----:B------:R-:W-:Y:S05]  /*0ad0*/  EXIT ;  /* 0x000000000000794d */ /* 0x000fea0003800000 */
.L_x_4:
[----:B------:R-:W-:-:S00]  /*0ae0*/  BRA `(.L_x_4) ;  /* 0xfffffffc00fc7947 */ /* 0x000fc0000383ffff */
[----:B------:R-:W-:-:S00]  /*0af0*/  NOP ;  /* 0x0000000000007918 */ /* 0x000fc00000000000 */
        /* <DEDUP_REMOVED lines=8> */
.L_x_5:


//--------------------- .nv.shared.reserved.0     --------------------------
	.section	.nv.shared.reserved.0,"aw",@nobits
	.weak		__nv_reservedSMEM_offset_0_alias
	.size		__nv_reservedSMEM_offset_0_alias, 0, 64
	.other		__nv_reservedSMEM_offset_0_alias,@"STO_CUDA_RESERVED_SHARED STV_DEFAULT"
__nv_reservedSMEM_offset_0_alias:
	.zero		0
	.zero		64


//--------------------- .nv.constant0._Z23Multiplicar_Matrices_GMPfS_S_ii --------------------------
	.section	.nv.constant0._Z23Multiplicar_Matrices_GMPfS_S_ii,"a",@progbits
	.sectionflags	@""
	.align	4
.nv.constant0._Z23Multiplicar_Matrices_GMPfS_S_ii:
	.zero		928


//--------------------- SYMBOLS --------------------------

	.type		.nv.reservedSmem.offset0,@object
	.size		.nv.reservedSmem.offset0,0x4
